//
// Generated by NVIDIA NVVM Compiler
//
// Compiler Build ID: CL-36424714
// Cuda compilation tools, release 13.0, V13.0.88
// Based on NVVM 20.0.0
//

.version 9.0
.target sm_100
.address_size 64

	// .globl	_Z14simpleMultiplyPfS_S_i
// _ZZ16coalescedMutiplyPfS_S_iE5aTile has been demoted
// _ZZ16sharedABMultiplyPfS_S_iE5aTile has been demoted
// _ZZ16sharedABMultiplyPfS_S_iE5bTile has been demoted

.visible .entry _Z14simpleMultiplyPfS_S_i(
	.param .u64 .ptr .align 1 _Z14simpleMultiplyPfS_S_i_param_0,
	.param .u64 .ptr .align 1 _Z14simpleMultiplyPfS_S_i_param_1,
	.param .u64 .ptr .align 1 _Z14simpleMultiplyPfS_S_i_param_2,
	.param .u32 _Z14simpleMultiplyPfS_S_i_param_3
)
{
	.reg .b32 	%r<12>;
	.reg .b32 	%f<31>;
	.reg .b64 	%rd<23>;

	ld.param.u64 	%rd1, [_Z14simpleMultiplyPfS_S_i_param_0];
	ld.param.u64 	%rd2, [_Z14simpleMultiplyPfS_S_i_param_1];
	ld.param.u64 	%rd3, [_Z14simpleMultiplyPfS_S_i_param_2];
	ld.param.u32 	%r1, [_Z14simpleMultiplyPfS_S_i_param_3];
	mov.u32 	%r2, %ctaid.y;
	mov.u32 	%r3, %ntid.y;
	mov.u32 	%r4, %tid.y;
	mad.lo.s32 	%r5, %r2, %r3, %r4;
	mov.u32 	%r6, %ctaid.x;
	mov.u32 	%r7, %ntid.x;
	mov.u32 	%r8, %tid.x;
	mad.lo.s32 	%r9, %r6, %r7, %r8;
	mul.lo.s32 	%r10, %r5, 10;
	cvta.to.global.u64 	%rd4, %rd1;
	cvta.to.global.u64 	%rd5, %rd2;
	mul.wide.u32 	%rd6, %r10, 4;
	add.s64 	%rd7, %rd4, %rd6;
	ld.global.f32 	%f1, [%rd7];
	mul.wide.s32 	%rd8, %r9, 4;
	add.s64 	%rd9, %rd5, %rd8;
	ld.global.f32 	%f2, [%rd9];
	fma.rn.f32 	%f3, %f1, %f2, 0f00000000;
	ld.global.f32 	%f4, [%rd7+4];
	mul.wide.s32 	%rd10, %r1, 4;
	add.s64 	%rd11, %rd9, %rd10;
	ld.global.f32 	%f5, [%rd11];
	fma.rn.f32 	%f6, %f4, %f5, %f3;
	ld.global.f32 	%f7, [%rd7+8];
	add.s64 	%rd12, %rd11, %rd10;
	ld.global.f32 	%f8, [%rd12];
	fma.rn.f32 	%f9, %f7, %f8, %f6;
	ld.global.f32 	%f10, [%rd7+12];
	add.s64 	%rd13, %rd12, %rd10;
	ld.global.f32 	%f11, [%rd13];
	fma.rn.f32 	%f12, %f10, %f11, %f9;
	ld.global.f32 	%f13, [%rd7+16];
	add.s64 	%rd14, %rd13, %rd10;
	ld.global.f32 	%f14, [%rd14];
	fma.rn.f32 	%f15, %f13, %f14, %f12;
	ld.global.f32 	%f16, [%rd7+20];
	add.s64 	%rd15, %rd14, %rd10;
	ld.global.f32 	%f17, [%rd15];
	fma.rn.f32 	%f18, %f16, %f17, %f15;
	ld.global.f32 	%f19, [%rd7+24];
	add.s64 	%rd16, %rd15, %rd10;
	ld.global.f32 	%f20, [%rd16];
	fma.rn.f32 	%f21, %f19, %f20, %f18;
	ld.global.f32 	%f22, [%rd7+28];
	add.s64 	%rd17, %rd16, %rd10;
	ld.global.f32 	%f23, [%rd17];
	fma.rn.f32 	%f24, %f22, %f23, %f21;
	ld.global.f32 	%f25, [%rd7+32];
	add.s64 	%rd18, %rd17, %rd10;
	ld.global.f32 	%f26, [%rd18];
	fma.rn.f32 	%f27, %f25, %f26, %f24;
	ld.global.f32 	%f28, [%rd7+36];
	add.s64 	%rd19, %rd18, %rd10;
	ld.global.f32 	%f29, [%rd19];
	fma.rn.f32 	%f30, %f28, %f29, %f27;
	cvta.to.global.u64 	%rd20, %rd3;
	mad.lo.s32 	%r11, %r1, %r5, %r9;
	mul.wide.s32 	%rd21, %r11, 4;
	add.s64 	%rd22, %rd20, %rd21;
	st.global.f32 	[%rd22], %f30;
	ret;

}
	// .globl	_Z16coalescedMutiplyPfS_S_i
.visible .entry _Z16coalescedMutiplyPfS_S_i(
	.param .u64 .ptr .align 1 _Z16coalescedMutiplyPfS_S_i_param_0,
	.param .u64 .ptr .align 1 _Z16coalescedMutiplyPfS_S_i_param_1,
	.param .u64 .ptr .align 1 _Z16coalescedMutiplyPfS_S_i_param_2,
	.param .u32 _Z16coalescedMutiplyPfS_S_i_param_3
)
{
	.reg .b32 	%r<16>;
	.reg .b32 	%f<32>;
	.reg .b64 	%rd<23>;
	// demoted variable
	.shared .align 4 .b8 _ZZ16coalescedMutiplyPfS_S_iE5aTile[400];
	ld.param.u64 	%rd1, [_Z16coalescedMutiplyPfS_S_i_param_0];
	ld.param.u64 	%rd2, [_Z16coalescedMutiplyPfS_S_i_param_1];
	ld.param.u64 	%rd3, [_Z16coalescedMutiplyPfS_S_i_param_2];
	ld.param.u32 	%r1, [_Z16coalescedMutiplyPfS_S_i_param_3];
	cvta.to.global.u64 	%rd4, %rd1;
	mov.u32 	%r2, %ctaid.y;
	mov.u32 	%r3, %ntid.y;
	mov.u32 	%r4, %tid.y;
	mad.lo.s32 	%r5, %r2, %r3, %r4;
	mov.u32 	%r6, %ctaid.x;
	mov.u32 	%r7, %ntid.x;
	mov.u32 	%r8, %tid.x;
	mad.lo.s32 	%r9, %r6, %r7, %r8;
	mad.lo.s32 	%r10, %r5, 10, %r8;
	mul.wide.u32 	%rd5, %r10, 4;
	add.s64 	%rd6, %rd4, %rd5;
	ld.global.f32 	%f1, [%rd6];
	mov.u32 	%r11, _ZZ16coalescedMutiplyPfS_S_iE5aTile;
	mad.lo.s32 	%r12, %r4, 40, %r11;
	shl.b32 	%r13, %r8, 2;
	add.s32 	%r14, %r12, %r13;
	st.shared.f32 	[%r14], %f1;
	bar.warp.sync 	-1;
	cvta.to.global.u64 	%rd7, %rd2;
	ld.shared.f32 	%f2, [%r12];
	mul.wide.s32 	%rd8, %r9, 4;
	add.s64 	%rd9, %rd7, %rd8;
	ld.global.f32 	%f3, [%rd9];
	fma.rn.f32 	%f4, %f2, %f3, 0f00000000;
	ld.shared.f32 	%f5, [%r12+4];
	mul.wide.s32 	%rd10, %r1, 4;
	add.s64 	%rd11, %rd9, %rd10;
	ld.global.f32 	%f6, [%rd11];
	fma.rn.f32 	%f7, %f5, %f6, %f4;
	ld.shared.f32 	%f8, [%r12+8];
	add.s64 	%rd12, %rd11, %rd10;
	ld.global.f32 	%f9, [%rd12];
	fma.rn.f32 	%f10, %f8, %f9, %f7;
	ld.shared.f32 	%f11, [%r12+12];
	add.s64 	%rd13, %rd12, %rd10;
	ld.global.f32 	%f12, [%rd13];
	fma.rn.f32 	%f13, %f11, %f12, %f10;
	ld.shared.f32 	%f14, [%r12+16];
	add.s64 	%rd14, %rd13, %rd10;
	ld.global.f32 	%f15, [%rd14];
	fma.rn.f32 	%f16, %f14, %f15, %f13;
	ld.shared.f32 	%f17, [%r12+20];
	add.s64 	%rd15, %rd14, %rd10;
	ld.global.f32 	%f18, [%rd15];
	fma.rn.f32 	%f19, %f17, %f18, %f16;
	ld.shared.f32 	%f20, [%r12+24];
	add.s64 	%rd16, %rd15, %rd10;
	ld.global.f32 	%f21, [%rd16];
	fma.rn.f32 	%f22, %f20, %f21, %f19;
	ld.shared.f32 	%f23, [%r12+28];
	add.s64 	%rd17, %rd16, %rd10;
	ld.global.f32 	%f24, [%rd17];
	fma.rn.f32 	%f25, %f23, %f24, %f22;
	ld.shared.f32 	%f26, [%r12+32];
	add.s64 	%rd18, %rd17, %rd10;
	ld.global.f32 	%f27, [%rd18];
	fma.rn.f32 	%f28, %f26, %f27, %f25;
	ld.shared.f32 	%f29, [%r12+36];
	add.s64 	%rd19, %rd18, %rd10;
	ld.global.f32 	%f30, [%rd19];
	fma.rn.f32 	%f31, %f29, %f30, %f28;
	cvta.to.global.u64 	%rd20, %rd3;
	mad.lo.s32 	%r15, %r1, %r5, %r9;
	mul.wide.s32 	%rd21, %r15, 4;
	add.s64 	%rd22, %rd20, %rd21;
	st.global.f32 	[%rd22], %f31;
	ret;

}
	// .globl	_Z16sharedABMultiplyPfS_S_i
.visible .entry _Z16sharedABMultiplyPfS_S_i(
	.param .u64 .ptr .align 1 _Z16sharedABMultiplyPfS_S_i_param_0,
	.param .u64 .ptr .align 1 _Z16sharedABMultiplyPfS_S_i_param_1,
	.param .u64 .ptr .align 1 _Z16sharedABMultiplyPfS_S_i_param_2,
	.param .u32 _Z16sharedABMultiplyPfS_S_i_param_3
)
{
	.reg .b32 	%r<21>;
	.reg .b32 	%f<33>;
	.reg .b64 	%rd<13>;
	// demoted variable
	.shared .align 4 .b8 _ZZ16sharedABMultiplyPfS_S_iE5aTile[400];
	// demoted variable
	.shared .align 4 .b8 _ZZ16sharedABMultiplyPfS_S_iE5bTile[400];
	ld.param.u64 	%rd1, [_Z16sharedABMultiplyPfS_S_i_param_0];
	ld.param.u64 	%rd2, [_Z16sharedABMultiplyPfS_S_i_param_1];
	ld.param.u64 	%rd3, [_Z16sharedABMultiplyPfS_S_i_param_2];
	ld.param.u32 	%r1, [_Z16sharedABMultiplyPfS_S_i_param_3];
	cvta.to.global.u64 	%rd4, %rd2;
	cvta.to.global.u64 	%rd5, %rd1;
	mov.u32 	%r2, %ctaid.y;
	mov.u32 	%r3, %ntid.y;
	mov.u32 	%r4, %tid.y;
	mad.lo.s32 	%r5, %r2, %r3, %r4;
	mov.u32 	%r6, %ctaid.x;
	mov.u32 	%r7, %ntid.x;
	mov.u32 	%r8, %tid.x;
	mad.lo.s32 	%r9, %r6, %r7, %r8;
	mad.lo.s32 	%r10, %r5, 10, %r8;
	mul.wide.u32 	%rd6, %r10, 4;
	add.s64 	%rd7, %rd5, %rd6;
	ld.global.f32 	%f1, [%rd7];
	mul.lo.s32 	%r11, %r4, 40;
	mov.u32 	%r12, _ZZ16sharedABMultiplyPfS_S_iE5aTile;
	add.s32 	%r13, %r12, %r11;
	shl.b32 	%r14, %r8, 2;
	add.s32 	%r15, %r13, %r14;
	st.shared.f32 	[%r15], %f1;
	mad.lo.s32 	%r16, %r1, %r4, %r9;
	mul.wide.u32 	%rd8, %r16, 4;
	add.s64 	%rd9, %rd4, %rd8;
	ld.global.f32 	%f2, [%rd9];
	mov.u32 	%r17, _ZZ16sharedABMultiplyPfS_S_iE5bTile;
	add.s32 	%r18, %r17, %r14;
	add.s32 	%r19, %r18, %r11;
	st.shared.f32 	[%r19], %f2;
	bar.sync 	0;
	ld.shared.f32 	%f3, [%r13];
	ld.shared.f32 	%f4, [%r18];
	fma.rn.f32 	%f5, %f3, %f4, 0f00000000;
	ld.shared.f32 	%f6, [%r13+4];
	ld.shared.f32 	%f7, [%r18+40];
	fma.rn.f32 	%f8, %f6, %f7, %f5;
	ld.shared.f32 	%f9, [%r13+8];
	ld.shared.f32 	%f10, [%r18+80];
	fma.rn.f32 	%f11, %f9, %f10, %f8;
	ld.shared.f32 	%f12, [%r13+12];
	ld.shared.f32 	%f13, [%r18+120];
	fma.rn.f32 	%f14, %f12, %f13, %f11;
	ld.shared.f32 	%f15, [%r13+16];
	ld.shared.f32 	%f16, [%r18+160];
	fma.rn.f32 	%f17, %f15, %f16, %f14;
	ld.shared.f32 	%f18, [%r13+20];
	ld.shared.f32 	%f19, [%r18+200];
	fma.rn.f32 	%f20, %f18, %f19, %f17;
	ld.shared.f32 	%f21, [%r13+24];
	ld.shared.f32 	%f22, [%r18+240];
	fma.rn.f32 	%f23, %f21, %f22, %f20;
	ld.shared.f32 	%f24, [%r13+28];
	ld.shared.f32 	%f25, [%r18+280];
	fma.rn.f32 	%f26, %f24, %f25, %f23;
	ld.shared.f32 	%f27, [%r13+32];
	ld.shared.f32 	%f28, [%r18+320];
	fma.rn.f32 	%f29, %f27, %f28, %f26;
	ld.shared.f32 	%f30, [%r13+36];
	ld.shared.f32 	%f31, [%r18+360];
	fma.rn.f32 	%f32, %f30, %f31, %f29;
	cvta.to.global.u64 	%rd10, %rd3;
	mad.lo.s32 	%r20, %r1, %r5, %r9;
	mul.wide.s32 	%rd11, %r20, 4;
	add.s64 	%rd12, %rd10, %rd11;
	st.global.f32 	[%rd12], %f32;
	ret;

}


// ===== COMPILED SASS (sm_100) =====

	.target	sm_100

	.elftype	@"ET_EXEC"


//--------------------- .note.nv.tkinfo           --------------------------
	.section	.note.nv.tkinfo,"",@"SHT_NOTE"
	.sectionflags	@"SHF_NOTE_NV_TKINFO"
	.tkinfo
        /*0018*/ 	.word	0x00000002
        /*0030*/ 	.string	""
        /*0030*/ 	.string	"ptxas"
        /*0030*/ 	.string	"Cuda compilation tools, release 13.0, V13.0.88"
        /*0030*/ 	.string	"Build cuda_13.0.r13.0/compiler.36424714_0"
        /*0030*/ 	.string	"-arch sm_100 -m 64 "



//--------------------- .note.nv.cuinfo           --------------------------
	.section	.note.nv.cuinfo,"",@"SHT_NOTE"
	.sectionflags	@"SHF_NOTE_NV_CUINFO"
        /*0018*/ 	.short	0x0002
        /*001a*/ 	.short	0x0064
        /*001c*/ 	.short	0x0082
	.zero		2


//--------------------- .nv.info                  --------------------------
	.section	.nv.info,"",@"SHT_CUDA_INFO"
	.align	4


	//----- nvinfo : EIATTR_REGCOUNT
	.align		4
        /*0000*/ 	.byte	0x04, 0x2f
        /*0002*/ 	.short	(.L_1 - .L_0)
	.align		4
.L_0:
        /*0004*/ 	.word	index@(_Z14simpleMultiplyPfS_S_i)
        /*0008*/ 	.word	0x00000020


	//----- nvinfo : EIATTR_FRAME_SIZE
	.align		4
.L_1:
        /*000c*/ 	.byte	0x04, 0x11
        /*000e*/ 	.short	(.L_3 - .L_2)
	.align		4
.L_2:
        /*0010*/ 	.word	index@(_Z14simpleMultiplyPfS_S_i)
        /*0014*/ 	.word	0x00000000


	//----- nvinfo : EIATTR_REGCOUNT
	.align		4
.L_3:
        /*0018*/ 	.byte	0x04, 0x2f
        /*001a*/ 	.short	(.L_5 - .L_4)
	.align		4
.L_4:
        /*001c*/ 	.word	index@(_Z16coalescedMutiplyPfS_S_i)
        /*0020*/ 	.word	0x00000020


	//----- nvinfo : EIATTR_FRAME_SIZE
	.align		4
.L_5:
        /*0024*/ 	.byte	0x04, 0x11
        /*0026*/ 	.short	(.L_7 - .L_6)
	.align		4
.L_6:
        /*0028*/ 	.word	index@(_Z16coalescedMutiplyPfS_S_i)
        /*002c*/ 	.word	0x00000000


	//----- nvinfo : EIATTR_REGCOUNT
	.align		4
.L_7:
        /*0030*/ 	.byte	0x04, 0x2f
        /*0032*/ 	.short	(.L_9 - .L_8)
	.align		4
.L_8:
        /*0034*/ 	.word	index@(_Z16sharedABMultiplyPfS_S_i)
        /*0038*/ 	.word	0x0000001c


	//----- nvinfo : EIATTR_FRAME_SIZE
	.align		4
.L_9:
        /*003c*/ 	.byte	0x04, 0x11
        /*003e*/ 	.short	(.L_11 - .L_10)
	.align		4
.L_10:
        /*0040*/ 	.word	index@(_Z16sharedABMultiplyPfS_S_i)
        /*0044*/ 	.word	0x00000000


	//----- nvinfo : EIATTR_MIN_STACK_SIZE
	.align		4
.L_11:
        /*0048*/ 	.byte	0x04, 0x12
        /*004a*/ 	.short	(.L_13 - .L_12)
	.align		4
.L_12:
        /*004c*/ 	.word	index@(_Z16sharedABMultiplyPfS_S_i)
        /*0050*/ 	.word	0x00000000


	//----- nvinfo : EIATTR_MIN_STACK_SIZE
	.align		4
.L_13:
        /*0054*/ 	.byte	0x04, 0x12
        /*0056*/ 	.short	(.L_15 - .L_14)
	.align		4
.L_14:
        /*0058*/ 	.word	index@(_Z16coalescedMutiplyPfS_S_i)
        /*005c*/ 	.word	0x00000000


	//----- nvinfo : EIATTR_MIN_STACK_SIZE
	.align		4
.L_15:
        /*0060*/ 	.byte	0x04, 0x12
        /*0062*/ 	.short	(.L_17 - .L_16)
	.align		4
.L_16:
        /*0064*/ 	.word	index@(_Z14simpleMultiplyPfS_S_i)
        /*0068*/ 	.word	0x00000000
.L_17:


//--------------------- .nv.compat                --------------------------
	.section	.nv.compat,"",@"SHT_CUDA_COMPAT_INFO"
	.align	4
        /*0000*/ 	.byte	0x02, 0x09, 0x00, 0x00, 0x02, 0x02, 0x01, 0x00, 0x02, 0x05, 0x05, 0x00, 0x03, 0x07, 0x01, 0x01
        /*0010*/ 	.byte	0x02, 0x03, 0x00, 0x00, 0x02, 0x06, 0x01, 0x00, 0x04, 0x0b, 0x08, 0x00, 0x09, 0x00, 0x00, 0x00
        /*0020*/ 	.byte	0x00, 0x00, 0x00, 0x00


//--------------------- .nv.info._Z16sharedABMultiplyPfS_S_i --------------------------
	.section	.nv.info._Z16sharedABMultiplyPfS_S_i,"",@"SHT_CUDA_INFO"
	.sectionflags	@""
	.align	4


	//----- nvinfo : EIATTR_CUDA_API_VERSION
	.align		4
        /*0000*/ 	.byte	0x04, 0x37
        /*0002*/ 	.short	(.L_19 - .L_18)
.L_18:
        /*0004*/ 	.word	0x00000082


	//----- nvinfo : EIATTR_KPARAM_INFO
	.align		4
.L_19:
        /*0008*/ 	.byte	0x04, 0x17
        /*000a*/ 	.short	(.L_21 - .L_20)
.L_20:
        /*000c*/ 	.word	0x00000000
        /*0010*/ 	.short	0x0003
        /*0012*/ 	.short	0x0018
        /*0014*/ 	.byte	0x00, 0xf0, 0x11, 0x00


	//----- nvinfo : EIATTR_KPARAM_INFO
	.align		4
.L_21:
        /*0018*/ 	.byte	0x04, 0x17
        /*001a*/ 	.short	(.L_23 - .L_22)
.L_22:
        /*001c*/ 	.word	0x00000000
        /*0020*/ 	.short	0x0002
        /*0022*/ 	.short	0x0010
        /*0024*/ 	.byte	0x00, 0xf5, 0x21, 0x00


	//----- nvinfo : EIATTR_KPARAM_INFO
	.align		4
.L_23:
        /*0028*/ 	.byte	0x04, 0x17
        /*002a*/ 	.short	(.L_25 - .L_24)
.L_24:
        /*002c*/ 	.word	0x00000000
        /*0030*/ 	.short	0x0001
        /*0032*/ 	.short	0x0008
        /*0034*/ 	.byte	0x00, 0xf5, 0x21, 0x00


	//----- nvinfo : EIATTR_KPARAM_INFO
	.align		4
.L_25:
        /*0038*/ 	.byte	0x04, 0x17
        /*003a*/ 	.short	(.L_27 - .L_26)
.L_26:
        /*003c*/ 	.word	0x00000000
        /*0040*/ 	.short	0x0000
        /*0042*/ 	.short	0x0000
        /*0044*/ 	.byte	0x00, 0xf5, 0x21, 0x00


	//----- nvinfo : EIATTR_SPARSE_MMA_MASK
	.align		4
.L_27:
        /*0048*/ 	.byte	0x03, 0x50
        /*004a*/ 	.short	0x0000


	//----- nvinfo : EIATTR_MAXREG_COUNT
	.align		4
        /*004c*/ 	.byte	0x03, 0x1b
        /*004e*/ 	.short	0x00ff


	//----- nvinfo : EIATTR_NUM_BARRIERS
	.align		4
        /*0050*/ 	.byte	0x02, 0x4c
        /*0052*/ 	.byte	0x01
	.zero		1


	//----- nvinfo : EIATTR_MERCURY_ISA_VERSION
	.align		4
        /*0054*/ 	.byte	0x03, 0x5f
        /*0056*/ 	.short	0x0101


	//----- nvinfo : EIATTR_VRC_CTA_INIT_COUNT
	.align		4
        /*0058*/ 	.byte	0x02, 0x4a
	.zero		1
	.zero		1


	//----- nvinfo : EIATTR_EXIT_INSTR_OFFSETS
	.align		4
        /*005c*/ 	.byte	0x04, 0x1c
        /*005e*/ 	.short	(.L_29 - .L_28)


	//   ....[0]....
.L_28:
        /*0060*/ 	.word	0x000003c0


	//----- nvinfo : EIATTR_CBANK_PARAM_SIZE
	.align		4
.L_29:
        /*0064*/ 	.byte	0x03, 0x19
        /*0066*/ 	.short	0x001c


	//----- nvinfo : EIATTR_PARAM_CBANK
	.align		4
        /*0068*/ 	.byte	0x04, 0x0a
        /*006a*/ 	.short	(.L_31 - .L_30)
	.align		4
.L_30:
        /*006c*/ 	.word	index@(.nv.constant0._Z16sharedABMultiplyPfS_S_i)
        /*0070*/ 	.short	0x0380
        /*0072*/ 	.short	0x001c


	//----- nvinfo : EIATTR_SW_WAR
	.align		4
.L_31:
        /*0074*/ 	.byte	0x04, 0x36
        /*0076*/ 	.short	(.L_33 - .L_32)
.L_32:
        /*0078*/ 	.word	0x00000008
.L_33:


//--------------------- .nv.info._Z16coalescedMutiplyPfS_S_i --------------------------
	.section	.nv.info._Z16coalescedMutiplyPfS_S_i,"",@"SHT_CUDA_INFO"
	.sectionflags	@""
	.align	4


	//----- nvinfo : EIATTR_CUDA_API_VERSION
	.align		4
        /*0000*/ 	.byte	0x04, 0x37
        /*0002*/ 	.short	(.L_35 - .L_34)
.L_34:
        /*0004*/ 	.word	0x00000082


	//----- nvinfo : EIATTR_KPARAM_INFO
	.align		4
.L_35:
        /*0008*/ 	.byte	0x04, 0x17
        /*000a*/ 	.short	(.L_37 - .L_36)
.L_36:
        /*000c*/ 	.word	0x00000000
        /*0010*/ 	.short	0x0003
        /*0012*/ 	.short	0x0018
        /*0014*/ 	.byte	0x00, 0xf0, 0x11, 0x00


	//----- nvinfo : EIATTR_KPARAM_INFO
	.align		4
.L_37:
        /*0018*/ 	.byte	0x04, 0x17
        /*001a*/ 	.short	(.L_39 - .L_38)
.L_38:
        /*001c*/ 	.word	0x00000000
        /*0020*/ 	.short	0x0002
        /*0022*/ 	.short	0x0010
        /*0024*/ 	.byte	0x00, 0xf5, 0x21, 0x00


	//----- nvinfo : EIATTR_KPARAM_INFO
	.align		4
.L_39:
        /*0028*/ 	.byte	0x04, 0x17
        /*002a*/ 	.short	(.L_41 - .L_40)
.L_40:
        /*002c*/ 	.word	0x00000000
        /*0030*/ 	.short	0x0001
        /*0032*/ 	.short	0x0008
        /*0034*/ 	.byte	0x00, 0xf5, 0x21, 0x00


	//----- nvinfo : EIATTR_KPARAM_INFO
	.align		4
.L_41:
        /*0038*/ 	.byte	0x04, 0x17
        /*003a*/ 	.short	(.L_43 - .L_42)
.L_42:
        /*003c*/ 	.word	0x00000000
        /*0040*/ 	.short	0x0000
        /*0042*/ 	.short	0x0000
        /*0044*/ 	.byte	0x00, 0xf5, 0x21, 0x00


	//----- nvinfo : EIATTR_SPARSE_MMA_MASK
	.align		4
.L_43:
        /*0048*/ 	.byte	0x03, 0x50
        /*004a*/ 	.short	0x0000


	//----- nvinfo : EIATTR_MAXREG_COUNT
	.align		4
        /*004c*/ 	.byte	0x03, 0x1b
        /*004e*/ 	.short	0x00ff


	//----- nvinfo : EIATTR_MERCURY_ISA_VERSION
	.align		4
        /*0050*/ 	.byte	0x03, 0x5f
        /*0052*/ 	.short	0x0101


	//----- nvinfo : EIATTR_COOP_GROUP_MASK_REGIDS
	.align		4
        /*0054*/ 	.byte	0x04, 0x29
        /*0056*/ 	.short	(.L_45 - .L_44)


	//   ....[0]....
.L_44:
        /*0058*/ 	.word	0xffffffff


	//----- nvinfo : EIATTR_COOP_GROUP_INSTR_OFFSETS
	.align		4
.L_45:
        /*005c*/ 	.byte	0x04, 0x28
        /*005e*/ 	.short	(.L_47 - .L_46)


	//   ....[0]....
.L_46:
        /*0060*/ 	.word	0x000001d0


	//----- nvinfo : EIATTR_VRC_CTA_INIT_COUNT
	.align		4
.L_47:
        /*0064*/ 	.byte	0x02, 0x4a
	.zero		1
	.zero		1


	//----- nvinfo : EIATTR_EXIT_INSTR_OFFSETS
	.align		4
        /*0068*/ 	.byte	0x04, 0x1c
        /*006a*/ 	.short	(.L_49 - .L_48)


	//   ....[0]....
.L_48:
        /*006c*/ 	.word	0x000003e0


	//----- nvinfo : EIATTR_CBANK_PARAM_SIZE
	.align		4
.L_49:
        /*0070*/ 	.byte	0x03, 0x19
        /*0072*/ 	.short	0x001c


	//----- nvinfo : EIATTR_PARAM_CBANK
	.align		4
        /*0074*/ 	.byte	0x04, 0x0a
        /*0076*/ 	.short	(.L_51 - .L_50)
	.align		4
.L_50:
        /*0078*/ 	.word	index@(.nv.constant0._Z16coalescedMutiplyPfS_S_i)
        /*007c*/ 	.short	0x0380
        /*007e*/ 	.short	0x001c


	//----- nvinfo : EIATTR_SW_WAR
	.align		4
.L_51:
        /*0080*/ 	.byte	0x04, 0x36
        /*0082*/ 	.short	(.L_53 - .L_52)
.L_52:
        /*0084*/ 	.word	0x00000008
.L_53:


//--------------------- .nv.info._Z14simpleMultiplyPfS_S_i --------------------------
	.section	.nv.info._Z14simpleMultiplyPfS_S_i,"",@"SHT_CUDA_INFO"
	.sectionflags	@""
	.align	4


	//----- nvinfo : EIATTR_CUDA_API_VERSION
	.align		4
        /*0000*/ 	.byte	0x04, 0x37
        /*0002*/ 	.short	(.L_55 - .L_54)
.L_54:
        /*0004*/ 	.word	0x00000082


	//----- nvinfo : EIATTR_KPARAM_INFO
	.align		4
.L_55:
        /*0008*/ 	.byte	0x04, 0x17
        /*000a*/ 	.short	(.L_57 - .L_56)
.L_56:
        /*000c*/ 	.word	0x00000000
        /*0010*/ 	.short	0x0003
        /*0012*/ 	.short	0x0018
        /*0014*/ 	.byte	0x00, 0xf0, 0x11, 0x00


	//----- nvinfo : EIATTR_KPARAM_INFO
	.align		4
.L_57:
        /*0018*/ 	.byte	0x04, 0x17
        /*001a*/ 	.short	(.L_59 - .L_58)
.L_58:
        /*001c*/ 	.word	0x00000000
        /*0020*/ 	.short	0x0002
        /*0022*/ 	.short	0x0010
        /*0024*/ 	.byte	0x00, 0xf5, 0x21, 0x00


	//----- nvinfo : EIATTR_KPARAM_INFO
	.align		4
.L_59:
        /*0028*/ 	.byte	0x04, 0x17
        /*002a*/ 	.short	(.L_61 - .L_60)
.L_60:
        /*002c*/ 	.word	0x00000000
        /*0030*/ 	.short	0x0001
        /*0032*/ 	.short	0x0008
        /*0034*/ 	.byte	0x00, 0xf5, 0x21, 0x00


	//----- nvinfo : EIATTR_KPARAM_INFO
	.align		4
.L_61:
        /*0038*/ 	.byte	0x04, 0x17
        /*003a*/ 	.short	(.L_63 - .L_62)
.L_62:
        /*003c*/ 	.word	0x00000000
        /*0040*/ 	.short	0x0000
        /*0042*/ 	.short	0x0000
        /*0044*/ 	.byte	0x00, 0xf5, 0x21, 0x00


	//----- nvinfo : EIATTR_SPARSE_MMA_MASK
	.align		4
.L_63:
        /*0048*/ 	.byte	0x03, 0x50
        /*004a*/ 	.short	0x0000


	//----- nvinfo : EIATTR_MAXREG_COUNT
	.align		4
        /*004c*/ 	.byte	0x03, 0x1b
        /*004e*/ 	.short	0x00ff


	//----- nvinfo : EIATTR_MERCURY_ISA_VERSION
	.align		4
        /*0050*/ 	.byte	0x03, 0x5f
        /*0052*/ 	.short	0x0101


	//----- nvinfo : EIATTR_VRC_CTA_INIT_COUNT
	.align		4
        /*0054*/ 	.byte	0x02, 0x4a
	.zero		1
	.zero		1


	//----- nvinfo : EIATTR_EXIT_INSTR_OFFSETS
	.align		4
        /*0058*/ 	.byte	0x04, 0x1c
        /*005a*/ 	.short	(.L_65 - .L_64)


	//   ....[0]....
.L_64:
        /*005c*/ 	.word	0x000003b0


	//----- nvinfo : EIATTR_CBANK_PARAM_SIZE
	.align		4
.L_65:
        /*0060*/ 	.byte	0x03, 0x19
        /*0062*/ 	.short	0x001c


	//----- nvinfo : EIATTR_PARAM_CBANK
	.align		4
        /*0064*/ 	.byte	0x04, 0x0a
        /*0066*/ 	.short	(.L_67 - .L_66)
	.align		4
.L_66:
        /*0068*/ 	.word	index@(.nv.constant0._Z14simpleMultiplyPfS_S_i)
        /*006c*/ 	.short	0x0380
        /*006e*/ 	.short	0x001c


	//----- nvinfo : EIATTR_SW_WAR
	.align		4
.L_67:
        /*0070*/ 	.byte	0x04, 0x36
        /*0072*/ 	.short	(.L_69 - .L_68)
.L_68:
        /*0074*/ 	.word	0x00000008
.L_69:


//--------------------- .nv.callgraph             --------------------------
	.section	.nv.callgraph,"",@"SHT_CUDA_CALLGRAPH"
	.align	4
	.sectionentsize	8
	.align		4
        /*0000*/ 	.word	0x00000000
	.align		4
        /*0004*/ 	.word	0xffffffff
	.align		4
        /*0008*/ 	.word	0x00000000
	.align		4
        /*000c*/ 	.word	0xfffffffe
	.align		4
        /*0010*/ 	.word	0x00000000
	.align		4
        /*0014*/ 	.word	0xfffffffd
	.align		4
        /*0018*/ 	.word	0x00000000
	.align		4
        /*001c*/ 	.word	0xfffffffc


//--------------------- .text._Z16sharedABMultiplyPfS_S_i --------------------------
	.section	.text._Z16sharedABMultiplyPfS_S_i,"ax",@progbits
	.align	128
        .global         _Z16sharedABMultiplyPfS_S_i
        .type           _Z16sharedABMultiplyPfS_S_i,@function
        .size           _Z16sharedABMultiplyPfS_S_i,(.L_x_3 - _Z16sharedABMultiplyPfS_S_i)
        .other          _Z16sharedABMultiplyPfS_S_i,@"STO_CUDA_ENTRY STV_DEFAULT"
_Z16sharedABMultiplyPfS_S_i:
.text._Z16sharedABMultiplyPfS_S_i:
[----:B------:R-:W-:Y:S01]  /*0000*/  LDC R1, c[0x0][0x37c] ;  /* 0x0000df00ff017b82 */ /* 0x000fe20000000800 */
[----:B------:R-:W0:Y:S07]  /*0010*/  S2R R15, SR_TID.Y ;  /* 0x00000000000f7919 */ /* 0x000e2e0000002200 */
[----:B------:R-:W0:Y:S01]  /*0020*/  LDC R0, c[0x0][0x364] ;  /* 0x0000d900ff007b82 */ /* 0x000e220000000800 */
[----:B------:R-:W1:Y:S01]  /*0030*/  LDCU UR8, c[0x0][0x398] ;  /* 0x00007300ff0877ac */ /* 0x000e620008000800 */
[----:B------:R-:W2:Y:S01]  /*0040*/  S2R R13, SR_TID.X ;  /* 0x00000000000d7919 */ /* 0x000ea20000002100 */
[----:B------:R-:W3:Y:S05]  /*0050*/  LDCU.64 UR4, c[0x0][0x358] ;  /* 0x00006b00ff0477ac */ /* 0x000eea0008000a00 */
[----:B------:R-:W0:Y:S08]  /*0060*/  S2UR UR6, SR_CTAID.Y ;  /* 0x00000000000679c3 */ /* 0x000e300000002600 */
[----:B------:R-:W4:Y:S08]  /*0070*/  S2UR UR7, SR_CTAID.X ;  /* 0x00000000000779c3 */ /* 0x000f300000002500 */
[----:B------:R-:W4:Y:S08]  /*0080*/  LDC R7, c[0x0][0x360] ;  /* 0x0000d800ff077b82 */ /* 0x000f300000000800 */
[----:B------:R-:W5:Y:S01]  /*0090*/  LDC.64 R2, c[0x0][0x380] ;  /* 0x0000e000ff027b82 */ /* 0x000f620000000a00 */
[----:B0-----:R-:W-:-:S04]  /*00a0*/  IMAD R0, R0, UR6, R15 ;  /* 0x0000000600007c24 */ /* 0x001fc8000f8e020f */
[----:B--2---:R-:W-:-:S03]  /*00b0*/  IMAD R9, R0, 0xa, R13 ;  /* 0x0000000a00097824 */ /* 0x004fc600078e020d */
[----:B------:R-:W0:Y:S01]  /*00c0*/  LDC.64 R4, c[0x0][0x388] ;  /* 0x0000e200ff047b82 */ /* 0x000e220000000a00 */
[----:B----4-:R-:W-:-:S04]  /*00d0*/  IMAD R7, R7, UR7, R13 ;  /* 0x0000000707077c24 */ /* 0x010fc8000f8e020d */
[----:B-1----:R-:W-:Y:S02]  /*00e0*/  IMAD R11, R15, UR8, R7 ;  /* 0x000000080f0b7c24 */ /* 0x002fe4000f8e0207 */
[----:B-----5:R-:W-:-:S05]  /*00f0*/  IMAD.WIDE.U32 R2, R9, 0x4, R2 ;  /* 0x0000000409027825 */ /* 0x020fca00078e0002 */
[----:B---3--:R-:W2:Y:S01]  /*0100*/  LDG.E R6, desc[UR4][R2.64] ;  /* 0x0000000402067981 */ /* 0x008ea2000c1e1900 */
[----:B0-----:R-:W-:-:S06]  /*0110*/  IMAD.WIDE.U32 R4, R11, 0x4, R4 ;  /* 0x000000040b047825 */ /* 0x001fcc00078e0004 */
[----:B------:R-:W3:Y:S01]  /*0120*/  LDG.E R4, desc[UR4][R4.64] ;  /* 0x0000000404047981 */ /* 0x000ee2000c1e1900 */
[----:B------:R-:W0:Y:S01]  /*0130*/  S2R R10, SR_CgaCtaId ;  /* 0x00000000000a7919 */ /* 0x000e220000008800 */
[----:B------:R-:W-:-:S04]  /*0140*/  MOV R8, 0x400 ;  /* 0x0000040000087802 */ /* 0x000fc80000000f00 */
[----:B------:R-:W-:Y:S02]  /*0150*/  IADD3 R9, PT, PT, R8, 0x190, RZ ;  /* 0x0000019008097810 */ /* 0x000fe40007ffe0ff */
[C---:B0-----:R-:W-:Y:S02]  /*0160*/  LEA R8, R10.reuse, R8, 0x18 ;  /* 0x000000080a087211 */ /* 0x041fe400078ec0ff */
[----:B------:R-:W-:-:S03]  /*0170*/  LEA R9, R10, R9, 0x18 ;  /* 0x000000090a097211 */ /* 0x000fc600078ec0ff */
[----:B------:R-:W-:Y:S01]  /*0180*/  IMAD R18, R15, 0x28, R8 ;  /* 0x000000280f127824 */ /* 0x000fe200078e0208 */
[----:B------:R-:W-:-:S04]  /*0190*/  LEA R20, R13, R9, 0x2 ;  /* 0x000000090d147211 */ /* 0x000fc800078e10ff */
[----:B------:R-:W-:Y:S01]  /*01a0*/  LEA R13, R13, R18, 0x2 ;  /* 0x000000120d0d7211 */ /* 0x000fe200078e10ff */
[----:B------:R-:W-:Y:S02]  /*01b0*/  IMAD R15, R15, 0x28, R20 ;  /* 0x000000280f0f7824 */ /* 0x000fe400078e0214 */
[----:B------:R-:W-:Y:S02]  /*01c0*/  IMAD R7, R0, UR8, R7 ;  /* 0x0000000800077c24 */ /* 0x000fe4000f8e0207 */
[----:B--2---:R-:W-:Y:S04]  /*01d0*/  STS [R13], R6 ;  /* 0x000000060d007388 */ /* 0x004fe80000000800 */
[----:B---3--:R-:W-:Y:S01]  /*01e0*/  STS [R15], R4 ;  /* 0x000000040f007388 */ /* 0x008fe20000000800 */
[----:B------:R-:W-:Y:S06]  /*01f0*/  BAR.SYNC.DEFER_BLOCKING 0x0 ;  /* 0x0000000000007b1d */ /* 0x000fec0000010000 */
[----:B------:R-:W-:Y:S04]  /*0200*/  LDS R21, [R20] ;  /* 0x0000000014157984 */ /* 0x000fe80000000800 */
[----:B------:R-:W0:Y:S04]  /*0210*/  LDS.64 R2, [R18] ;  /* 0x0000000012027984 */ /* 0x000e280000000a00 */
[----:B------:R-:W1:Y:S04]  /*0220*/  LDS R23, [R20+0x28] ;  /* 0x0000280014177984 */ /* 0x000e680000000800 */
[----:B------:R-:W-:Y:S04]  /*0230*/  LDS R22, [R20+0x50] ;  /* 0x0000500014167984 */ /* 0x000fe80000000800 */
[----:B------:R-:W2:Y:S04]  /*0240*/  LDS.64 R8, [R18+0x8] ;  /* 0x0000080012087984 */ /* 0x000ea80000000a00 */
[----:B------:R-:W3:Y:S04]  /*0250*/  LDS R25, [R20+0x78] ;  /* 0x0000780014197984 */ /* 0x000ee80000000800 */
[----:B------:R-:W-:Y:S04]  /*0260*/  LDS R19, [R20+0xa0] ;  /* 0x0000a00014137984 */ /* 0x000fe80000000800 */
[----:B------:R-:W4:Y:S04]  /*0270*/  LDS.64 R10, [R18+0x10] ;  /* 0x00001000120a7984 */ /* 0x000f280000000a00 */
[----:B------:R-:W5:Y:S04]  /*0280*/  LDS R16, [R20+0xc8] ;  /* 0x0000c80014107984 */ /* 0x000f680000000800 */
[----:B------:R-:W-:Y:S04]  /*0290*/  LDS R17, [R20+0xf0] ;  /* 0x0000f00014117984 */ /* 0x000fe80000000800 */
[----:B------:R-:W5:Y:S04]  /*02a0*/  LDS.64 R12, [R18+0x18] ;  /* 0x00001800120c7984 */ /* 0x000f680000000a00 */
[----:B------:R-:W5:Y:S04]  /*02b0*/  LDS R14, [R20+0x118] ;  /* 0x00011800140e7984 */ /* 0x000f680000000800 */
[----:B------:R-:W-:Y:S04]  /*02c0*/  LDS R15, [R20+0x140] ;  /* 0x00014000140f7984 */ /* 0x000fe80000000800 */
[----:B------:R-:W5:Y:S04]  /*02d0*/  LDS.64 R4, [R18+0x20] ;  /* 0x0000200012047984 */ /* 0x000f680000000a00 */
[----:B------:R-:W5:Y:S01]  /*02e0*/  LDS R6, [R20+0x168] ;  /* 0x0001680014067984 */ /* 0x000f620000000800 */
[----:B0-----:R-:W-:-:S04]  /*02f0*/  FFMA R2, R2, R21, RZ ;  /* 0x0000001502027223 */ /* 0x001fc800000000ff */
[----:B-1----:R-:W-:-:S04]  /*0300*/  FFMA R3, R23, R3, R2 ;  /* 0x0000000317037223 */ /* 0x002fc80000000002 */
[----:B--2---:R-:W-:Y:S02]  /*0310*/  FFMA R8, R8, R22, R3 ;  /* 0x0000001608087223 */ /* 0x004fe40000000003 */
[----:B------:R-:W0:Y:S02]  /*0320*/  LDC.64 R2, c[0x0][0x390] ;  /* 0x0000e400ff027b82 */ /* 0x000e240000000a00 */
[----:B---3--:R-:W-:-:S04]  /*0330*/  FFMA R9, R25, R9, R8 ;  /* 0x0000000919097223 */ /* 0x008fc80000000008 */
[----:B----4-:R-:W-:-:S04]  /*0340*/  FFMA R9, R10, R19, R9 ;  /* 0x000000130a097223 */ /* 0x010fc80000000009 */
[----:B-----5:R-:W-:-:S04]  /*0350*/  FFMA R9, R16, R11, R9 ;  /* 0x0000000b10097223 */ /* 0x020fc80000000009 */
[----:B------:R-:W-:-:S04]  /*0360*/  FFMA R9, R12, R17, R9 ;  /* 0x000000110c097223 */ /* 0x000fc80000000009 */
[----:B------:R-:W-:-:S04]  /*0370*/  FFMA R9, R14, R13, R9 ;  /* 0x0000000d0e097223 */ /* 0x000fc80000000009 */
[----:B------:R-:W-:Y:S01]  /*0380*/  FFMA R9, R4, R15, R9 ;  /* 0x0000000f04097223 */ /* 0x000fe20000000009 */
[----:B0-----:R-:W-:-:S04]  /*0390*/  IMAD.WIDE R2, R7, 0x4, R2 ;  /* 0x0000000407027825 */ /* 0x001fc800078e0202 */
[----:B------:R-:W-:-:S05]  /*03a0*/  FFMA R5, R6, R5, R9 ;  /* 0x0000000506057223 */ /* 0x000fca0000000009 */
[----:B------:R-:W-:Y:S01]  /*03b0*/  STG.E desc[UR4][R2.64], R5 ;  /* 0x0000000502007986 */ /* 0x000fe2000c101904 */
[----:B------:R-:W-:Y:S05]  /*03c0*/  EXIT ;  /* 0x000000000000794d */ /* 0x000fea0003800000 */
.L_x_0:
[----:B------:R-:W-:-:S00]  /*03d0*/  BRA `(.L_x_0) ;  /* 0xfffffffc00fc7947 */ /* 0x000fc0000383ffff */
[----:B------:R-:W-:-:S00]  /*03e0*/  NOP ;  /* 0x0000000000007918 */ /* 0x000fc00000000000 */
        /* <DEDUP_REMOVED lines=9> */
.L_x_3:


//--------------------- .text._Z16coalescedMutiplyPfS_S_i --------------------------
	.section	.text._Z16coalescedMutiplyPfS_S_i,"ax",@progbits
	.align	128
        .global         _Z16coalescedMutiplyPfS_S_i
        .type           _Z16coalescedMutiplyPfS_S_i,@function
        .size           _Z16coalescedMutiplyPfS_S_i,(.L_x_4 - _Z16coalescedMutiplyPfS_S_i)
        .other          _Z16coalescedMutiplyPfS_S_i,@"STO_CUDA_ENTRY STV_DEFAULT"
_Z16coalescedMutiplyPfS_S_i:
.text._Z16coalescedMutiplyPfS_S_i:
[----:B------:R-:W-:Y:S01]  /*0000*/  LDC R1, c[0x0][0x37c] ;  /* 0x0000df00ff017b82 */ /* 0x000fe20000000800 */
[----:B------:R-:W0:Y:S07]  /*0010*/  S2R R24, SR_TID.Y ;  /* 0x0000000000187919 */ /* 0x000e2e0000002200 */
[----:B------:R-:W0:Y:S01]  /*0020*/  S2UR UR6, SR_CTAID.Y ;  /* 0x00000000000679c3 */ /* 0x000e220000002600 */
[----:B------:R-:W1:Y:S01]  /*0030*/  LDCU.64 UR4, c[0x0][0x358] ;  /* 0x00006b00ff0477ac */ /* 0x000e620008000a00 */
[----:B------:R-:W2:Y:S06]  /*0040*/  S2R R23, SR_TID.X ;  /* 0x0000000000177919 */ /* 0x000eac0000002100 */
[----:B------:R-:W0:Y:S08]  /*0050*/  LDC R13, c[0x0][0x364] ;  /* 0x0000d900ff0d7b82 */ /* 0x000e300000000800 */
[----:B------:R-:W3:Y:S01]  /*0060*/  LDC.64 R2, c[0x0][0x380] ;  /* 0x0000e000ff027b82 */ /* 0x000ee20000000a00 */
[----:B------:R-:W4:Y:S07]  /*0070*/  S2R R7, SR_CgaCtaId ;  /* 0x0000000000077919 */ /* 0x000f2e0000008800 */
[----:B------:R-:W5:Y:S01]  /*0080*/  LDC R12, c[0x0][0x398] ;  /* 0x0000e600ff0c7b82 */ /* 0x000f620000000800 */
[----:B0-----:R-:W-:-:S04]  /*0090*/  IMAD R13, R13, UR6, R24 ;  /* 0x000000060d0d7c24 */ /* 0x001fc8000f8e0218 */
[----:B--2---:R-:W-:-:S04]  /*00a0*/  IMAD R5, R13, 0xa, R23 ;  /* 0x0000000a0d057824 */ /* 0x004fc800078e0217 */
[----:B---3--:R-:W-:Y:S01]  /*00b0*/  IMAD.WIDE.U32 R2, R5, 0x4, R2 ;  /* 0x0000000405027825 */ /* 0x008fe200078e0002 */
[----:B------:R-:W0:Y:S04]  /*00c0*/  S2UR UR6, SR_CTAID.X ;  /* 0x00000000000679c3 */ /* 0x000e280000002500 */
[----:B-1----:R5:W2:Y:S01]  /*00d0*/  LDG.E R18, desc[UR4][R2.64] ;  /* 0x0000000402127981 */ /* 0x002aa2000c1e1900 */
[----:B------:R-:W-:-:S03]  /*00e0*/  MOV R6, 0x400 ;  /* 0x0000040000067802 */ /* 0x000fc60000000f00 */
[----:B------:R-:W0:Y:S01]  /*00f0*/  LDC R0, c[0x0][0x360] ;  /* 0x0000d800ff007b82 */ /* 0x000e220000000800 */
[----:B----4-:R-:W-:-:S05]  /*0100*/  LEA R6, R7, R6, 0x18 ;  /* 0x0000000607067211 */ /* 0x010fca00078ec0ff */
[----:B------:R-:W-:Y:S02]  /*0110*/  IMAD R24, R24, 0x28, R6 ;  /* 0x0000002818187824 */ /* 0x000fe400078e0206 */
[----:B------:R-:W1:Y:S01]  /*0120*/  LDC.64 R4, c[0x0][0x388] ;  /* 0x0000e200ff047b82 */ /* 0x000e620000000a00 */
[----:B0-----:R-:W-:Y:S02]  /*0130*/  IMAD R0, R0, UR6, R23 ;  /* 0x0000000600007c24 */ /* 0x001fe4000f8e0217 */
[----:B------:R-:W-:Y:S02]  /*0140*/  LEA R23, R23, R24, 0x2 ;  /* 0x0000001817177211 */ /* 0x000fe400078e10ff */
[----:B-1----:R-:W-:-:S04]  /*0150*/  IMAD.WIDE R4, R0, 0x4, R4 ;  /* 0x0000000400047825 */ /* 0x002fc800078e0204 */
[----:B-----5:R-:W-:-:S04]  /*0160*/  IMAD.WIDE R2, R12, 0x4, R4 ;  /* 0x000000040c027825 */ /* 0x020fc800078e0204 */
[----:B------:R-:W-:-:S04]  /*0170*/  IMAD.WIDE R6, R12, 0x4, R2 ;  /* 0x000000040c067825 */ /* 0x000fc800078e0202 */
[----:B------:R-:W-:-:S04]  /*0180*/  IMAD.WIDE R8, R12, 0x4, R6 ;  /* 0x000000040c087825 */ /* 0x000fc800078e0206 */
[----:B------:R-:W-:-:S04]  /*0190*/  IMAD.WIDE R28, R12, 0x4, R8 ;  /* 0x000000040c1c7825 */ /* 0x000fc800078e0208 */
[----:B------:R-:W-:-:S04]  /*01a0*/  IMAD.WIDE R10, R12, 0x4, R28 ;  /* 0x000000040c0a7825 */ /* 0x000fc800078e021c */
[----:B------:R-:W-:Y:S01]  /*01b0*/  IMAD.WIDE R20, R12, 0x4, R10 ;  /* 0x000000040c147825 */ /* 0x000fe200078e020a */
[----:B--2---:R0:W-:Y:S01]  /*01c0*/  STS [R23], R18 ;  /* 0x0000001217007388 */ /* 0x0041e20000000800 */
[----:B------:R-:W-:-:S03]  /*01d0*/  NOP ;  /* 0x0000000000007918 */ /* 0x000fc60000000000 */
[----:B------:R-:W2:Y:S04]  /*01e0*/  LDG.E R19, desc[UR4][R4.64] ;  /* 0x0000000404137981 */ /* 0x000ea8000c1e1900 */
[----:B------:R1:W3:Y:S04]  /*01f0*/  LDG.E R16, desc[UR4][R2.64] ;  /* 0x0000000402107981 */ /* 0x0002e8000c1e1900 */
[----:B------:R-:W4:Y:S04]  /*0200*/  LDG.E R17, desc[UR4][R6.64] ;  /* 0x0000000406117981 */ /* 0x000f28000c1e1900 */
[----:B------:R-:W5:Y:S04]  /*0210*/  LDG.E R14, desc[UR4][R8.64] ;  /* 0x00000004080e7981 */ /* 0x000f68000c1e1900 */
[----:B------:R1:W5:Y:S04]  /*0220*/  LDG.E R15, desc[UR4][R28.64] ;  /* 0x000000041c0f7981 */ /* 0x000368000c1e1900 */
[----:B0-----:R0:W5:Y:S04]  /*0230*/  LDG.E R18, desc[UR4][R10.64] ;  /* 0x000000040a127981 */ /* 0x001168000c1e1900 */
[----:B-1----:R-:W2:Y:S01]  /*0240*/  LDS.64 R2, [R24] ;  /* 0x0000000018027984 */ /* 0x002ea20000000a00 */
[----:B------:R-:W-:-:S03]  /*0250*/  IMAD.WIDE R28, R12, 0x4, R20 ;  /* 0x000000040c1c7825 */ /* 0x000fc600078e0214 */
[----:B------:R-:W5:Y:S01]  /*0260*/  LDG.E R21, desc[UR4][R20.64] ;  /* 0x0000000414157981 */ /* 0x000f62000c1e1900 */
[----:B------:R-:W-:-:S03]  /*0270*/  IMAD.WIDE R22, R12, 0x4, R28 ;  /* 0x000000040c167825 */ /* 0x000fc600078e021c */
[----:B------:R-:W4:Y:S04]  /*0280*/  LDS.64 R4, [R24+0x8] ;  /* 0x0000080018047984 */ /* 0x000f280000000a00 */
[----:B------:R-:W1:Y:S01]  /*0290*/  LDS.64 R6, [R24+0x10] ;  /* 0x0000100018067984 */ /* 0x000e620000000a00 */
[----:B------:R-:W-:-:S03]  /*02a0*/  IMAD.WIDE R26, R12, 0x4, R22 ;  /* 0x000000040c1a7825 */ /* 0x000fc600078e0216 */
[----:B------:R-:W5:Y:S04]  /*02b0*/  LDG.E R20, desc[UR4][R28.64] ;  /* 0x000000041c147981 */ /* 0x000f68000c1e1900 */
[----:B------:R-:W5:Y:S04]  /*02c0*/  LDG.E R23, desc[UR4][R22.64] ;  /* 0x0000000416177981 */ /* 0x000f68000c1e1900 */
[----:B------:R-:W5:Y:S04]  /*02d0*/  LDG.E R26, desc[UR4][R26.64] ;  /* 0x000000041a1a7981 */ /* 0x000f68000c1e1900 */
[----:B------:R-:W1:Y:S04]  /*02e0*/  LDS.64 R8, [R24+0x18] ;  /* 0x0000180018087984 */ /* 0x000e680000000a00 */
[----:B0-----:R-:W0:Y:S01]  /*02f0*/  LDS.64 R10, [R24+0x20] ;  /* 0x00002000180a7984 */ /* 0x001e220000000a00 */
[----:B------:R-:W-:-:S02]  /*0300*/  IMAD R13, R13, R12, R0 ;  /* 0x0000000c0d0d7224 */ /* 0x000fc400078e0200 */
[----:B--2---:R-:W-:-:S04]  /*0310*/  FFMA R19, R2, R19, RZ ;  /* 0x0000001302137223 */ /* 0x004fc800000000ff */
[----:B---3--:R-:W-:-:S04]  /*0320*/  FFMA R3, R16, R3, R19 ;  /* 0x0000000310037223 */ /* 0x008fc80000000013 */
[----:B----4-:R-:W-:Y:S02]  /*0330*/  FFMA R17, R4, R17, R3 ;  /* 0x0000001104117223 */ /* 0x010fe40000000003 */
[----:B------:R-:W2:Y:S02]  /*0340*/  LDC.64 R2, c[0x0][0x390] ;  /* 0x0000e400ff027b82 */ /* 0x000ea40000000a00 */
[----:B-----5:R-:W-:-:S04]  /*0350*/  FFMA R5, R14, R5, R17 ;  /* 0x000000050e057223 */ /* 0x020fc80000000011 */
[----:B-1----:R-:W-:-:S04]  /*0360*/  FFMA R5, R6, R15, R5 ;  /* 0x0000000f06057223 */ /* 0x002fc80000000005 */
[----:B------:R-:W-:-:S04]  /*0370*/  FFMA R5, R18, R7, R5 ;  /* 0x0000000712057223 */ /* 0x000fc80000000005 */
[----:B------:R-:W-:-:S04]  /*0380*/  FFMA R5, R8, R21, R5 ;  /* 0x0000001508057223 */ /* 0x000fc80000000005 */
[----:B------:R-:W-:-:S04]  /*0390*/  FFMA R5, R20, R9, R5 ;  /* 0x0000000914057223 */ /* 0x000fc80000000005 */
[----:B0-----:R-:W-:Y:S01]  /*03a0*/  FFMA R5, R10, R23, R5 ;  /* 0x000000170a057223 */ /* 0x001fe20000000005 */
[----:B--2---:R-:W-:-:S04]  /*03b0*/  IMAD.WIDE R2, R13, 0x4, R2 ;  /* 0x000000040d027825 */ /* 0x004fc800078e0202 */
[----:B------:R-:W-:-:S05]  /*03c0*/  FFMA R5, R26, R11, R5 ;  /* 0x0000000b1a057223 */ /* 0x000fca0000000005 */
[----:B------:R-:W-:Y:S01]  /*03d0*/  STG.E desc[UR4][R2.64], R5 ;  /* 0x0000000502007986 */ /* 0x000fe2000c101904 */
[----:B------:R-:W-:Y:S05]  /*03e0*/  EXIT ;  /* 0x000000000000794d */ /* 0x000fea0003800000 */
.L_x_1:
        /* <DEDUP_REMOVED lines=9> */
.L_x_4:


//--------------------- .text._Z14simpleMultiplyPfS_S_i --------------------------
	.section	.text._Z14simpleMultiplyPfS_S_i,"ax",@progbits
	.align	128
        .global         _Z14simpleMultiplyPfS_S_i
        .type           _Z14simpleMultiplyPfS_S_i,@function
        .size           _Z14simpleMultiplyPfS_S_i,(.L_x_5 - _Z14simpleMultiplyPfS_S_i)
        .other          _Z14simpleMultiplyPfS_S_i,@"STO_CUDA_ENTRY STV_DEFAULT"
_Z14simpleMultiplyPfS_S_i:
.text._Z14simpleMultiplyPfS_S_i:
[----:B------:R-:W-:Y:S01]  /*0000*/  LDC R1, c[0x0][0x37c] ;  /* 0x0000df00ff017b82 */ /* 0x000fe20000000800 */
[----:B------:R-:W0:Y:S07]  /*0010*/  S2R R5, SR_TID.X ;  /* 0x0000000000057919 */ /* 0x000e2e0000002100 */
[----:B------:R-:W1:Y:S01]  /*0020*/  LDC R17, c[0x0][0x364] ;  /* 0x0000d900ff117b82 */ /* 0x000e620000000800 */
[----:B------:R-:W1:Y:S07]  /*0030*/  S2R R0, SR_TID.Y ;  /* 0x0000000000007919 */ /* 0x000e6e0000002200 */
[----:B------:R-:W0:Y:S08]  /*0040*/  S2UR UR4, SR_CTAID.X ;  /* 0x00000000000479c3 */ /* 0x000e300000002500 */
[----:B------:R-:W0:Y:S08]  /*0050*/  LDC R16, c[0x0][0x360] ;  /* 0x0000d800ff107b82 */ /* 0x000e300000000800 */
[----:B------:R-:W2:Y:S08]  /*0060*/  LDC.64 R26, c[0x0][0x388] ;  /* 0x0000e200ff1a7b82 */ /* 0x000eb00000000a00 */
[----:B------:R-:W3:Y:S08]  /*0070*/  LDC R19, c[0x0][0x398] ;  /* 0x0000e600ff137b82 */ /* 0x000ef00000000800 */
[----:B------:R-:W1:Y:S01]  /*0080*/  S2UR UR6, SR_CTAID.Y ;  /* 0x00000000000679c3 */ /* 0x000e620000002600 */
[----:B0-----:R-:W-:Y:S01]  /*0090*/  IMAD R16, R16, UR4, R5 ;  /* 0x0000000410107c24 */ /* 0x001fe2000f8e0205 */
[----:B------:R-:W0:Y:S06]  /*00a0*/  LDCU.64 UR4, c[0x0][0x358] ;  /* 0x00006b00ff0477ac */ /* 0x000e2c0008000a00 */
[----:B------:R-:W4:Y:S01]  /*00b0*/  LDC.64 R2, c[0x0][0x380] ;  /* 0x0000e000ff027b82 */ /* 0x000f220000000a00 */
[----:B--2---:R-:W-:-:S04]  /*00c0*/  IMAD.WIDE R26, R16, 0x4, R26 ;  /* 0x00000004101a7825 */ /* 0x004fc800078e021a */
[C---:B---3--:R-:W-:Y:S01]  /*00d0*/  IMAD.WIDE R10, R19.reuse, 0x4, R26 ;  /* 0x00000004130a7825 */ /* 0x048fe200078e021a */
[----:B0-----:R-:W2:Y:S03]  /*00e0*/  LDG.E R15, desc[UR4][R26.64] ;  /* 0x000000041a0f7981 */ /* 0x001ea6000c1e1900 */
[----:B------:R-:W-:Y:S01]  /*00f0*/  IMAD.WIDE R12, R19, 0x4, R10 ;  /* 0x00000004130c7825 */ /* 0x000fe200078e020a */
[----:B------:R0:W3:Y:S03]  /*0100*/  LDG.E R18, desc[UR4][R10.64] ;  /* 0x000000040a127981 */ /* 0x0000e6000c1e1900 */
[----:B-1----:R-:W-:Y:S02]  /*0110*/  IMAD R17, R17, UR6, R0 ;  /* 0x0000000611117c24 */ /* 0x002fe4000f8e0200 */
[----:B------:R-:W-:Y:S01]  /*0120*/  IMAD.WIDE R28, R19, 0x4, R12 ;  /* 0x00000004131c7825 */ /* 0x000fe200078e020c */
[----:B------:R1:W5:Y:S03]  /*0130*/  LDG.E R25, desc[UR4][R12.64] ;  /* 0x000000040c197981 */ /* 0x000366000c1e1900 */
[----:B------:R-:W-:Y:S01]  /*0140*/  IMAD R5, R17, 0xa, RZ ;  /* 0x0000000a11057824 */ /* 0x000fe200078e02ff */
[----:B------:R-:W5:Y:S03]  /*0150*/  LDG.E R14, desc[UR4][R28.64] ;  /* 0x000000041c0e7981 */ /* 0x000f66000c1e1900 */
[----:B----4-:R-:W-:-:S04]  /*0160*/  IMAD.WIDE.U32 R2, R5, 0x4, R2 ;  /* 0x0000000405027825 */ /* 0x010fc800078e0002 */
[C---:B------:R-:W-:Y:S01]  /*0170*/  IMAD.WIDE R6, R19.reuse, 0x4, R28 ;  /* 0x0000000413067825 */ /* 0x040fe200078e021c */
[----:B------:R-:W2:Y:S04]  /*0180*/  LDG.E R0, desc[UR4][R2.64] ;  /* 0x0000000402007981 */ /* 0x000ea8000c1e1900 */
[----:B------:R-:W3:Y:S01]  /*0190*/  LDG.E R21, desc[UR4][R2.64+0x4] ;  /* 0x0000040402157981 */ /* 0x000ee2000c1e1900 */
[----:B------:R-:W-:-:S03]  /*01a0*/  IMAD.WIDE R8, R19, 0x4, R6 ;  /* 0x0000000413087825 */ /* 0x000fc600078e0206 */
[----:B------:R-:W5:Y:S01]  /*01b0*/  LDG.E R20, desc[UR4][R2.64+0x8] ;  /* 0x0000080402147981 */ /* 0x000f62000c1e1900 */
[----:B------:R-:W-:-:S03]  /*01c0*/  IMAD.WIDE R4, R19, 0x4, R8 ;  /* 0x0000000413047825 */ /* 0x000fc600078e0208 */
[----:B------:R-:W4:Y:S04]  /*01d0*/  LDG.E R23, desc[UR4][R2.64+0xc] ;  /* 0x00000c0402177981 */ /* 0x000f28000c1e1900 */
[----:B------:R1:W4:Y:S01]  /*01e0*/  LDG.E R27, desc[UR4][R6.64] ;  /* 0x00000004061b7981 */ /* 0x000322000c1e1900 */
[----:B0-----:R-:W-:-:S03]  /*01f0*/  IMAD.WIDE R10, R19, 0x4, R4 ;  /* 0x00000004130a7825 */ /* 0x001fc600078e0204 */
[----:B------:R-:W4:Y:S04]  /*0200*/  LDG.E R22, desc[UR4][R2.64+0x10] ;  /* 0x0000100402167981 */ /* 0x000f28000c1e1900 */
[----:B------:R-:W4:Y:S04]  /*0210*/  LDG.E R9, desc[UR4][R8.64] ;  /* 0x0000000408097981 */ /* 0x000f28000c1e1900 */
[----:B------:R-:W4:Y:S01]  /*0220*/  LDG.E R24, desc[UR4][R2.64+0x14] ;  /* 0x0000140402187981 */ /* 0x000f22000c1e1900 */
[----:B-1----:R-:W-:-:S03]  /*0230*/  IMAD.WIDE R12, R19, 0x4, R10 ;  /* 0x00000004130c7825 */ /* 0x002fc600078e020a */
[----:B------:R-:W4:Y:S04]  /*0240*/  LDG.E R5, desc[UR4][R4.64] ;  /* 0x0000000404057981 */ /* 0x000f28000c1e1900 */
[----:B------:R-:W4:Y:S01]  /*0250*/  LDG.E R26, desc[UR4][R2.64+0x18] ;  /* 0x00001804021a7981 */ /* 0x000f22000c1e1900 */
[----:B------:R-:W-:-:S03]  /*0260*/  IMAD.WIDE R6, R19, 0x4, R12 ;  /* 0x0000000413067825 */ /* 0x000fc600078e020c */
[----:B------:R-:W4:Y:S04]  /*0270*/  LDG.E R10, desc[UR4][R10.64] ;  /* 0x000000040a0a7981 */ /* 0x000f28000c1e1900 */
[----:B------:R-:W4:Y:S04]  /*0280*/  LDG.E R29, desc[UR4][R2.64+0x1c] ;  /* 0x00001c04021d7981 */ /* 0x000f28000c1e1900 */
[----:B------:R-:W4:Y:S04]  /*0290*/  LDG.E R28, desc[UR4][R12.64] ;  /* 0x000000040c1c7981 */ /* 0x000f28000c1e1900 */
[----:B------:R-:W4:Y:S04]  /*02a0*/  LDG.E R11, desc[UR4][R2.64+0x20] ;  /* 0x00002004020b7981 */ /* 0x000f28000c1e1900 */
[----:B------:R-:W4:Y:S04]  /*02b0*/  LDG.E R8, desc[UR4][R2.64+0x24] ;  /* 0x0000240402087981 */ /* 0x000f28000c1e1900 */
[----:B------:R-:W4:Y:S01]  /*02c0*/  LDG.E R7, desc[UR4][R6.64] ;  /* 0x0000000406077981 */ /* 0x000f22000c1e1900 */
[----:B------:R-:W-:-:S02]  /*02d0*/  IMAD R17, R17, R19, R16 ;  /* 0x0000001311117224 */ /* 0x000fc400078e0210 */
[----:B--2---:R-:W-:-:S04]  /*02e0*/  FFMA R0, R0, R15, RZ ;  /* 0x0000000f00007223 */ /* 0x004fc800000000ff */
[----:B---3--:R-:W-:-:S04]  /*02f0*/  FFMA R21, R21, R18, R0 ;  /* 0x0000001215157223 */ /* 0x008fc80000000000 */
[----:B-----5:R-:W-:Y:S02]  /*0300*/  FFMA R0, R20, R25, R21 ;  /* 0x0000001914007223 */ /* 0x020fe40000000015 */
[----:B------:R-:W0:Y:S02]  /*0310*/  LDC.64 R20, c[0x0][0x390] ;  /* 0x0000e400ff147b82 */ /* 0x000e240000000a00 */
[----:B----4-:R-:W-:-:S04]  /*0320*/  FFMA R23, R23, R14, R0 ;  /* 0x0000000e17177223 */ /* 0x010fc80000000000 */
[----:B------:R-:W-:-:S04]  /*0330*/  FFMA R23, R22, R27, R23 ;  /* 0x0000001b16177223 */ /* 0x000fc80000000017 */
[----:B------:R-:W-:-:S04]  /*0340*/  FFMA R9, R24, R9, R23 ;  /* 0x0000000918097223 */ /* 0x000fc80000000017 */
[----:B------:R-:W-:-:S04]  /*0350*/  FFMA R26, R26, R5, R9 ;  /* 0x000000051a1a7223 */ /* 0x000fc80000000009 */
[----:B------:R-:W-:Y:S01]  /*0360*/  FFMA R10, R29, R10, R26 ;  /* 0x0000000a1d0a7223 */ /* 0x000fe2000000001a */
[----:B0-----:R-:W-:-:S04]  /*0370*/  IMAD.WIDE R20, R17, 0x4, R20 ;  /* 0x0000000411147825 */ /* 0x001fc800078e0214 */
[----:B------:R-:W-:-:S04]  /*0380*/  FFMA R11, R11, R28, R10 ;  /* 0x0000001c0b0b7223 */ /* 0x000fc8000000000a */
[----:B------:R-:W-:-:S05]  /*0390*/  FFMA R7, R8, R7, R11 ;  /* 0x0000000708077223 */ /* 0x000fca000000000b */
[----:B------:R-:W-:Y:S01]  /*03a0*/  STG.E desc[UR4][R20.64], R7 ;  /* 0x0000000714007986 */ /* 0x000fe2000c101904 */
[----:B------:R-:W-:Y:S05]  /*03b0*/  EXIT ;  /* 0x000000000000794d */ /* 0x000fea0003800000 */
.L_x_2:
        /* <DEDUP_REMOVED lines=12> */
.L_x_5:


//--------------------- .nv.shared._Z16sharedABMultiplyPfS_S_i --------------------------
	.section	.nv.shared._Z16sharedABMultiplyPfS_S_i,"aw",@nobits
	.sectionflags	@""
	.align	4
.nv.shared._Z16sharedABMultiplyPfS_S_i:
	.zero		1824


//--------------------- .nv.shared.reserved.0     --------------------------
	.section	.nv.shared.reserved.0,"aw",@nobits
	.weak		__nv_reservedSMEM_offset_0_alias
	.size		__nv_reservedSMEM_offset_0_alias, 0, 64
	.other		__nv_reservedSMEM_offset_0_alias,@"STO_CUDA_RESERVED_SHARED STV_DEFAULT"
__nv_reservedSMEM_offset_0_alias:
	.zero		0
	.zero		64


//--------------------- .nv.shared._Z16coalescedMutiplyPfS_S_i --------------------------
	.section	.nv.shared._Z16coalescedMutiplyPfS_S_i,"aw",@nobits
	.sectionflags	@""
	.align	4
.nv.shared._Z16coalescedMutiplyPfS_S_i:
	.zero		1424


//--------------------- .nv.constant0._Z16sharedABMultiplyPfS_S_i --------------------------
	.section	.nv.constant0._Z16sharedABMultiplyPfS_S_i,"a",@progbits
	.sectionflags	@""
	.align	4
.nv.constant0._Z16sharedABMultiplyPfS_S_i:
	.zero		924


//--------------------- .nv.constant0._Z16coalescedMutiplyPfS_S_i --------------------------
	.section	.nv.constant0._Z16coalescedMutiplyPfS_S_i,"a",@progbits
	.sectionflags	@""
	.align	4
.nv.constant0._Z16coalescedMutiplyPfS_S_i:
	.zero		924


//--------------------- .nv.constant0._Z14simpleMultiplyPfS_S_i --------------------------
	.section	.nv.constant0._Z14simpleMultiplyPfS_S_i,"a",@progbits
	.sectionflags	@""
	.align	4
.nv.constant0._Z14simpleMultiplyPfS_S_i:
	.zero		924


//--------------------- SYMBOLS --------------------------

	.type		.nv.reservedSmem.offset0,@object
	.size		.nv.reservedSmem.offset0,0x4
	.type		.nv.reservedSmem.cap,@object
	.size		.nv.reservedSmem.cap,0x4
